	.headerflags	@"EF_CUDA_TEXMODE_UNIFIED EF_CUDA_64BIT_ADDRESS EF_CUDA_ACCELERATORS EF_CUDA_SM90 EF_CUDA_VIRTUAL_SM(EF_CUDA_SM90)"
	.elftype	@"ET_EXEC"


//--------------------- .nv.info                  --------------------------
	.section	.nv.info,"",@"SHT_CUDA_INFO"
	.align	4


	//----- nvinfo : EIATTR_REGCOUNT
	.align		4
        /*0000*/ 	.byte	0x04, 0x2f
        /*0002*/ 	.short	(.L_1 - .L_0)
	.align		4
.L_0:
        /*0004*/ 	.word	index@(triton_poi_fused_convolution_37)
        /*0008*/ 	.word	0x0000000c


	//----- nvinfo : EIATTR_MIN_STACK_SIZE
	.align		4
.L_1:
        /*000c*/ 	.byte	0x04, 0x12
        /*000e*/ 	.short	(.L_3 - .L_2)
	.align		4
.L_2:
        /*0010*/ 	.word	index@(triton_poi_fused_convolution_37)
        /*0014*/ 	.word	0x00000000


	//----- nvinfo : EIATTR_FRAME_SIZE
	.align		4
.L_3:
        /*0018*/ 	.byte	0x04, 0x11
        /*001a*/ 	.short	(.L_5 - .L_4)
	.align		4
.L_4:
        /*001c*/ 	.word	index@(triton_poi_fused_convolution_37)
        /*0020*/ 	.word	0x00000000


	//----- nvinfo : EIATTR_MIN_STACK_SIZE
	.align		4
.L_5:
        /*0024*/ 	.byte	0x04, 0x12
        /*0026*/ 	.short	(.L_7 - .L_6)
	.align		4
.L_6:
        /*0028*/ 	.word	index@(triton_poi_fused_convolution_37)
        /*002c*/ 	.word	0x00000000
.L_7:


//--------------------- .nv.info.triton_poi_fused_convolution_37 --------------------------
	.section	.nv.info.triton_poi_fused_convolution_37,"",@"SHT_CUDA_INFO"
	.sectionflags	@""
	.align	4


	//----- nvinfo : EIATTR_CUDA_API_VERSION
	.align		4
        /*0000*/ 	.byte	0x04, 0x37
        /*0002*/ 	.short	(.L_9 - .L_8)
.L_8:
        /*0004*/ 	.word	0x0000007c


	//----- nvinfo : EIATTR_KPARAM_INFO
	.align		4
.L_9:
        /*0008*/ 	.byte	0x04, 0x17
        /*000a*/ 	.short	(.L_11 - .L_10)
.L_10:
        /*000c*/ 	.word	0x00000000
        /*0010*/ 	.short	0x0002
        /*0012*/ 	.short	0x0010
        /*0014*/ 	.byte	0x00, 0xf0, 0x11, 0x00


	//----- nvinfo : EIATTR_KPARAM_INFO
	.align		4
.L_11:
        /*0018*/ 	.byte	0x04, 0x17
        /*001a*/ 	.short	(.L_13 - .L_12)
.L_12:
        /*001c*/ 	.word	0x00000000
        /*0020*/ 	.short	0x0001
        /*0022*/ 	.short	0x0008
        /*0024*/ 	.byte	0x00, 0xf4, 0x21, 0x00


	//----- nvinfo : EIATTR_KPARAM_INFO
	.align		4
.L_13:
        /*0028*/ 	.byte	0x04, 0x17
        /*002a*/ 	.short	(.L_15 - .L_14)
.L_14:
        /*002c*/ 	.word	0x00000000
        /*0030*/ 	.short	0x0000
        /*0032*/ 	.short	0x0000
        /*0034*/ 	.byte	0x00, 0xf4, 0x21, 0x00


	//----- nvinfo : EIATTR_SPARSE_MMA_MASK
	.align		4
.L_15:
        /*0038*/ 	.byte	0x03, 0x50
        /*003a*/ 	.short	0x0000


	//----- nvinfo : EIATTR_MAXREG_COUNT
	.align		4
        /*003c*/ 	.byte	0x03, 0x1b
        /*003e*/ 	.short	0x00ff


	//----- nvinfo : EIATTR_EXIT_INSTR_OFFSETS
	.align		4
        /*0040*/ 	.byte	0x04, 0x1c
        /*0042*/ 	.short	(.L_17 - .L_16)


	//   ....[0]....
.L_16:
        /*0044*/ 	.word	0x000001b0


	//----- nvinfo : EIATTR_REQNTID
	.align		4
.L_17:
        /*0048*/ 	.byte	0x04, 0x10
        /*004a*/ 	.short	(.L_19 - .L_18)
.L_18:
        /*004c*/ 	.word	0x00000100
        /*0050*/ 	.word	0x00000001
        /*0054*/ 	.word	0x00000001


	//----- nvinfo : EIATTR_CBANK_PARAM_SIZE
	.align		4
.L_19:
        /*0058*/ 	.byte	0x03, 0x19
        /*005a*/ 	.short	0x0014


	//----- nvinfo : EIATTR_PARAM_CBANK
	.align		4
        /*005c*/ 	.byte	0x04, 0x0a
        /*005e*/ 	.short	(.L_21 - .L_20)
	.align		4
.L_20:
        /*0060*/ 	.word	index@(.nv.constant0.triton_poi_fused_convolution_37)
        /*0064*/ 	.short	0x0210
        /*0066*/ 	.short	0x0014


	//----- nvinfo : EIATTR_SW_WAR
	.align		4
.L_21:
        /*0068*/ 	.byte	0x04, 0x36
        /*006a*/ 	.short	(.L_23 - .L_22)
.L_22:
        /*006c*/ 	.word	0x00000008
.L_23:


//--------------------- .nv.callgraph             --------------------------
	.section	.nv.callgraph,"",@"SHT_CUDA_CALLGRAPH"
	.align	4
	.sectionentsize	8
	.align		4
        /*0000*/ 	.word	0x00000000
	.align		4
        /*0004*/ 	.word	0xffffffff
	.align		4
        /*0008*/ 	.word	0x00000000
	.align		4
        /*000c*/ 	.word	0xfffffffe
	.align		4
        /*0010*/ 	.word	0x00000000
	.align		4
        /*0014*/ 	.word	0xfffffffd
	.align		4
        /*0018*/ 	.word	0x00000000
	.align		4
        /*001c*/ 	.word	0xfffffffc


//--------------------- .text.triton_poi_fused_convolution_37 --------------------------
	.section	.text.triton_poi_fused_convolution_37,"ax",@progbits
	.align	128
        .global         triton_poi_fused_convolution_37
        .type           triton_poi_fused_convolution_37,@function
        .size           triton_poi_fused_convolution_37,(.L_x_1 - triton_poi_fused_convolution_37)
        .other          triton_poi_fused_convolution_37,@"STO_CUDA_ENTRY STV_DEFAULT"
triton_poi_fused_convolution_37:
.text.triton_poi_fused_convolution_37:
[----:B------:R-:W-:Y:S01]  /*0000*/  LDC R1, c[0x0][0x28] ;  /* 0x00000a00ff017b82 */ /* 0x000fe20000000800 */
[----:B------:R-:W1:Y:S01]  /*0010*/  S2R R0, SR_TID.X ;  /* 0x0000000000007919 */ /* 0x000e620000002100 */
[----:B------:R-:W-:Y:S01]  /*0020*/  ULDC.64 UR4, c[0x0][0x208] ;  /* 0x0000820000047ab9 */ /* 0x000fe20000000a00 */
[----:B------:R-:W2:Y:S01]  /*0030*/  S2R R7, SR_CTAID.X ;  /* 0x0000000000077919 */ /* 0x000ea20000002500 */
[----:B-1----:R-:W-:Y:S01]  /*0040*/  IMAD.SHL.U32 R0, R0, 0x2, RZ ;  /* 0x0000000200007824 */ /* 0x002fe200078e00ff */
[----:B--2---:R-:W-:-:S04]  /*0050*/  SHF.R.S32.HI R2, RZ, 0x16, R7 ;  /* 0x00000016ff027819 */ /* 0x004fc80000011407 */
[----:B------:R-:W-:Y:S02]  /*0060*/  LOP3.LUT R0, R0, 0x1fe, RZ, 0xc0, !PT ;  /* 0x000001fe00007812 */ /* 0x000fe400078ec0ff */
[----:B------:R-:W-:-:S03]  /*0070*/  SGXT R2, R2, 0x1 ;  /* 0x000000010202781a */ /* 0x000fc60000000200 */
[----:B------:R-:W-:-:S05]  /*0080*/  IMAD R7, R7, 0x200, R0 ;  /* 0x0000020007077824 */ /* 0x000fca00078e0200 */
[----:B------:R-:W-:-:S04]  /*0090*/  LEA.HI R2, R2, R7, RZ, 0x12 ;  /* 0x0000000702027211 */ /* 0x000fc800078f90ff */
[----:B------:R-:W-:-:S04]  /*00a0*/  SHF.R.S32.HI R0, RZ, 0x12, R2 ;  /* 0x00000012ff007819 */ /* 0x000fc80000011402 */
[----:B------:R-:W-:-:S04]  /*00b0*/  LOP3.LUT R3, R0, 0xffff, RZ, 0xc0, !PT ;  /* 0x0000ffff00037812 */ /* 0x000fc800078ec0ff */
[----:B------:R-:W-:Y:S02]  /*00c0*/  LEA.HI R4, R3, R0, RZ, 0x12 ;  /* 0x0000000003047211 */ /* 0x000fe400078f90ff */
[----:B------:R-:W1:Y:S02]  /*00d0*/  LDC.64 R2, c[0x0][0x210] ;  /* 0x00008400ff027b82 */ /* 0x000e640000000a00 */
[----:B------:R-:W-:-:S05]  /*00e0*/  LOP3.LUT R6, R4, 0xfffc, RZ, 0xc0, !PT ;  /* 0x0000fffc04067812 */ /* 0x000fca00078ec0ff */
[----:B------:R-:W-:Y:S01]  /*00f0*/  IMAD.MOV R6, RZ, RZ, -R6 ;  /* 0x000000ffff067224 */ /* 0x000fe200078e0a06 */
[----:B------:R-:W2:Y:S04]  /*0100*/  LDC.64 R4, c[0x0][0x218] ;  /* 0x00008600ff047b82 */ /* 0x000ea80000000a00 */
[----:B------:R-:W-:-:S05]  /*0110*/  PRMT R9, R6, 0x7710, RZ ;  /* 0x0000771006097816 */ /* 0x000fca00000000ff */
[----:B------:R-:W-:-:S05]  /*0120*/  IMAD.IADD R0, R0, 0x1, R9 ;  /* 0x0000000100007824 */ /* 0x000fca00078e0209 */
[----:B------:R-:W-:Y:S01]  /*0130*/  PRMT R9, R0, 0x9910, RZ ;  /* 0x0000991000097816 */ /* 0x000fe200000000ff */
[----:B-1----:R-:W-:-:S05]  /*0140*/  IMAD.WIDE R2, R7, 0x4, R2 ;  /* 0x0000000407027825 */ /* 0x002fca00078e0202 */
[----:B------:R-:W3:Y:S01]  /*0150*/  LDG.E.64 R6, desc[UR4][R2.64] ;  /* 0x0000000402067981 */ /* 0x000ee2000c1e1b00 */
[----:B--2---:R-:W-:-:S06]  /*0160*/  IMAD.WIDE R4, R9, 0x4, R4 ;  /* 0x0000000409047825 */ /* 0x004fcc00078e0204 */
[----:B------:R-:W3:Y:S02]  /*0170*/  LDG.E.EL R4, desc[UR4][R4.64] ;  /* 0x0000000404047981 */ /* 0x000ee4000c2e1900 */
[--C-:B---3--:R-:W-:Y:S01]  /*0180*/  FADD R6, R6, R4.reuse ;  /* 0x0000000406067221 */ /* 0x108fe20000000000 */
[----:B------:R-:W-:-:S05]  /*0190*/  FADD R7, R7, R4 ;  /* 0x0000000407077221 */ /* 0x000fca0000000000 */
[----:B------:R-:W-:Y:S01]  /*01a0*/  STG.E.64 desc[UR4][R2.64], R6 ;  /* 0x0000000602007986 */ /* 0x000fe2000c101b04 */
[----:B------:R-:W-:Y:S05]  /*01b0*/  EXIT ;  /* 0x000000000000794d */ /* 0x000fea0003800000 */
.L_x_0:
[----:B------:R-:W-:-:S00]  /*01c0*/  BRA `(.L_x_0) ;  /* 0xfffffffc00fc7947 */ /* 0x000fc0000383ffff */
[----:B------:R-:W-:-:S00]  /*01d0*/  NOP ;  /* 0x0000000000007918 */ /* 0x000fc00000000000 */
        /* <DEDUP_REMOVED lines=10> */
.L_x_1:


//--------------------- .nv.constant0.triton_poi_fused_convolution_37 --------------------------
	.section	.nv.constant0.triton_poi_fused_convolution_37,"a",@progbits
	.sectionflags	@""
	.align	4
.nv.constant0.triton_poi_fused_convolution_37:
	.zero		548
